//
// Generated by NVIDIA NVVM Compiler
//
// Compiler Build ID: CL-36424714
// Cuda compilation tools, release 13.0, V13.0.88
// Based on NVVM 20.0.0
//

.version 9.0
.target sm_100
.address_size 64

	// .globl	vector_add

.visible .entry vector_add(
	.param .u32 vector_add_param_0,
	.param .u64 .ptr .align 1 vector_add_param_1,
	.param .u64 .ptr .align 1 vector_add_param_2,
	.param .u64 .ptr .align 1 vector_add_param_3
)
{
	.reg .pred 	%p<2>;
	.reg .b32 	%r<6>;
	.reg .b64 	%rd<14>;

	ld.param.u32 	%r2, [vector_add_param_0];
	ld.param.u64 	%rd1, [vector_add_param_1];
	ld.param.u64 	%rd2, [vector_add_param_2];
	ld.param.u64 	%rd3, [vector_add_param_3];
	mov.u32 	%r3, %ctaid.x;
	mov.u32 	%r4, %ntid.x;
	mov.u32 	%r5, %tid.x;
	mad.lo.s32 	%r1, %r3, %r4, %r5;
	setp.ge.s32 	%p1, %r1, %r2;
	@%p1 bra 	$L__BB0_2;
	cvta.to.global.u64 	%rd4, %rd1;
	cvta.to.global.u64 	%rd5, %rd2;
	cvta.to.global.u64 	%rd6, %rd3;
	mul.wide.s32 	%rd7, %r1, 8;
	add.s64 	%rd8, %rd4, %rd7;
	ld.global.u64 	%rd9, [%rd8];
	add.s64 	%rd10, %rd5, %rd7;
	ld.global.u64 	%rd11, [%rd10];
	add.s64 	%rd12, %rd11, %rd9;
	add.s64 	%rd13, %rd6, %rd7;
	st.global.u64 	[%rd13], %rd12;
$L__BB0_2:
	ret;

}
	// .globl	_Z10addInPlaceiPxS_
.visible .entry _Z10addInPlaceiPxS_(
	.param .u32 _Z10addInPlaceiPxS__param_0,
	.param .u64 .ptr .align 1 _Z10addInPlaceiPxS__param_1,
	.param .u64 .ptr .align 1 _Z10addInPlaceiPxS__param_2
)
{
	.reg .pred 	%p<2>;
	.reg .b32 	%r<6>;
	.reg .b64 	%rd<11>;

	ld.param.u32 	%r2, [_Z10addInPlaceiPxS__param_0];
	ld.param.u64 	%rd1, [_Z10addInPlaceiPxS__param_1];
	ld.param.u64 	%rd2, [_Z10addInPlaceiPxS__param_2];
	mov.u32 	%r3, %ctaid.x;
	mov.u32 	%r4, %ntid.x;
	mov.u32 	%r5, %tid.x;
	mad.lo.s32 	%r1, %r3, %r4, %r5;
	setp.ge.s32 	%p1, %r1, %r2;
	@%p1 bra 	$L__BB1_2;
	cvta.to.global.u64 	%rd3, %rd2;
	cvta.to.global.u64 	%rd4, %rd1;
	mul.wide.s32 	%rd5, %r1, 8;
	add.s64 	%rd6, %rd3, %rd5;
	ld.global.u64 	%rd7, [%rd6];
	add.s64 	%rd8, %rd4, %rd5;
	ld.global.u64 	%rd9, [%rd8];
	add.s64 	%rd10, %rd9, %rd7;
	st.global.u64 	[%rd8], %rd10;
$L__BB1_2:
	ret;

}
	// .globl	_Z16initMem64_kerneliPx
.visible .entry _Z16initMem64_kerneliPx(
	.param .u32 _Z16initMem64_kerneliPx_param_0,
	.param .u64 .ptr .align 1 _Z16initMem64_kerneliPx_param_1
)
{
	.reg .pred 	%p<2>;
	.reg .b32 	%r<6>;
	.reg .b64 	%rd<6>;

	ld.param.u32 	%r2, [_Z16initMem64_kerneliPx_param_0];
	ld.param.u64 	%rd1, [_Z16initMem64_kerneliPx_param_1];
	mov.u32 	%r3, %ctaid.x;
	mov.u32 	%r4, %ntid.x;
	mov.u32 	%r5, %tid.x;
	mad.lo.s32 	%r1, %r3, %r4, %r5;
	setp.ge.s32 	%p1, %r1, %r2;
	@%p1 bra 	$L__BB2_2;
	cvta.to.global.u64 	%rd2, %rd1;
	mul.wide.s32 	%rd3, %r1, 8;
	add.s64 	%rd4, %rd2, %rd3;
	mov.b64 	%rd5, 0;
	st.global.u64 	[%rd4], %rd5;
$L__BB2_2:
	ret;

}
	// .globl	_Z20parseAdd_kernel1byteiPcPx
.visible .entry _Z20parseAdd_kernel1byteiPcPx(
	.param .u32 _Z20parseAdd_kernel1byteiPcPx_param_0,
	.param .u64 .ptr .align 1 _Z20parseAdd_kernel1byteiPcPx_param_1,
	.param .u64 .ptr .align 1 _Z20parseAdd_kernel1byteiPcPx_param_2
)
{
	.reg .pred 	%p<2>;
	.reg .b32 	%r<6>;
	.reg .b64 	%rd<12>;

	ld.param.u32 	%r2, [_Z20parseAdd_kernel1byteiPcPx_param_0];
	ld.param.u64 	%rd1, [_Z20parseAdd_kernel1byteiPcPx_param_1];
	ld.param.u64 	%rd2, [_Z20parseAdd_kernel1byteiPcPx_param_2];
	mov.u32 	%r3, %ctaid.x;
	mov.u32 	%r4, %ntid.x;
	mov.u32 	%r5, %tid.x;
	mad.lo.s32 	%r1, %r3, %r4, %r5;
	setp.ge.s32 	%p1, %r1, %r2;
	@%p1 bra 	$L__BB3_2;
	cvta.to.global.u64 	%rd3, %rd1;
	cvta.to.global.u64 	%rd4, %rd2;
	cvt.s64.s32 	%rd5, %r1;
	add.s64 	%rd6, %rd3, %rd5;
	ld.global.s8 	%rd7, [%rd6];
	mul.wide.s32 	%rd8, %r1, 8;
	add.s64 	%rd9, %rd4, %rd8;
	ld.global.u64 	%rd10, [%rd9];
	add.s64 	%rd11, %rd10, %rd7;
	st.global.u64 	[%rd9], %rd11;
$L__BB3_2:
	ret;

}
	// .globl	_Z20parseAdd_kernel2byteiPcPxb
.visible .entry _Z20parseAdd_kernel2byteiPcPxb(
	.param .u32 _Z20parseAdd_kernel2byteiPcPxb_param_0,
	.param .u64 .ptr .align 1 _Z20parseAdd_kernel2byteiPcPxb_param_1,
	.param .u64 .ptr .align 1 _Z20parseAdd_kernel2byteiPcPxb_param_2,
	.param .u8 _Z20parseAdd_kernel2byteiPcPxb_param_3
)
{
	.reg .pred 	%p<3>;
	.reg .b16 	%rs<2>;
	.reg .b32 	%r<8>;
	.reg .b64 	%rd<29>;

	ld.param.u32 	%r2, [_Z20parseAdd_kernel2byteiPcPxb_param_0];
	ld.param.u64 	%rd3, [_Z20parseAdd_kernel2byteiPcPxb_param_1];
	ld.param.u64 	%rd4, [_Z20parseAdd_kernel2byteiPcPxb_param_2];
	ld.param.s8 	%rs1, [_Z20parseAdd_kernel2byteiPcPxb_param_3];
	cvta.to.global.u64 	%rd1, %rd4;
	cvta.to.global.u64 	%rd2, %rd3;
	mov.u32 	%r3, %ctaid.x;
	mov.u32 	%r4, %ntid.x;
	mov.u32 	%r5, %tid.x;
	mad.lo.s32 	%r1, %r3, %r4, %r5;
	setp.ge.s32 	%p1, %r1, %r2;
	@%p1 bra 	$L__BB4_4;
	setp.eq.s16 	%p2, %rs1, 0;
	@%p2 bra 	$L__BB4_3;
	shl.b32 	%r6, %r1, 1;
	cvt.s64.s32 	%rd5, %r6;
	add.s64 	%rd6, %rd2, %rd5;
	ld.global.u8 	%rd7, [%rd6+1];
	ld.global.u8 	%rd8, [%rd6];
	shl.b64 	%rd9, %rd7, 56;
	shl.b64 	%rd10, %rd8, 48;
	or.b64  	%rd11, %rd10, %rd9;
	shr.s64 	%rd12, %rd11, 48;
	mul.wide.s32 	%rd13, %r1, 8;
	add.s64 	%rd14, %rd1, %rd13;
	ld.global.u64 	%rd15, [%rd14];
	add.s64 	%rd16, %rd12, %rd15;
	st.global.u64 	[%rd14], %rd16;
	bra.uni 	$L__BB4_4;
$L__BB4_3:
	shl.b32 	%r7, %r1, 1;
	cvt.s64.s32 	%rd17, %r7;
	add.s64 	%rd18, %rd2, %rd17;
	ld.global.u8 	%rd19, [%rd18];
	ld.global.u8 	%rd20, [%rd18+1];
	shl.b64 	%rd21, %rd19, 56;
	shl.b64 	%rd22, %rd20, 48;
	or.b64  	%rd23, %rd22, %rd21;
	shr.s64 	%rd24, %rd23, 48;
	mul.wide.s32 	%rd25, %r1, 8;
	add.s64 	%rd26, %rd1, %rd25;
	ld.global.u64 	%rd27, [%rd26];
	add.s64 	%rd28, %rd24, %rd27;
	st.global.u64 	[%rd26], %rd28;
$L__BB4_4:
	ret;

}


// ===== COMPILED SASS (sm_100) =====

	.target	sm_100

	.elftype	@"ET_EXEC"


//--------------------- .note.nv.tkinfo           --------------------------
	.section	.note.nv.tkinfo,"",@"SHT_NOTE"
	.sectionflags	@"SHF_NOTE_NV_TKINFO"
	.tkinfo
        /*0018*/ 	.word	0x00000002
        /*0030*/ 	.string	""
        /*0030*/ 	.string	"ptxas"
        /*0030*/ 	.string	"Cuda compilation tools, release 13.0, V13.0.88"
        /*0030*/ 	.string	"Build cuda_13.0.r13.0/compiler.36424714_0"
        /*0030*/ 	.string	"-arch sm_100 -m 64 "



//--------------------- .note.nv.cuinfo           --------------------------
	.section	.note.nv.cuinfo,"",@"SHT_NOTE"
	.sectionflags	@"SHF_NOTE_NV_CUINFO"
        /*0018*/ 	.short	0x0002
        /*001a*/ 	.short	0x0064
        /*001c*/ 	.short	0x0082
	.zero		2


//--------------------- .nv.info                  --------------------------
	.section	.nv.info,"",@"SHT_CUDA_INFO"
	.align	4


	//----- nvinfo : EIATTR_REGCOUNT
	.align		4
        /*0000*/ 	.byte	0x04, 0x2f
        /*0002*/ 	.short	(.L_1 - .L_0)
	.align		4
.L_0:
        /*0004*/ 	.word	index@(vector_add)
        /*0008*/ 	.word	0x0000000e


	//----- nvinfo : EIATTR_FRAME_SIZE
	.align		4
.L_1:
        /*000c*/ 	.byte	0x04, 0x11
        /*000e*/ 	.short	(.L_3 - .L_2)
	.align		4
.L_2:
        /*0010*/ 	.word	index@(vector_add)
        /*0014*/ 	.word	0x00000000


	//----- nvinfo : EIATTR_REGCOUNT
	.align		4
.L_3:
        /*0018*/ 	.byte	0x04, 0x2f
        /*001a*/ 	.short	(.L_5 - .L_4)
	.align		4
.L_4:
        /*001c*/ 	.word	index@(_Z10addInPlaceiPxS_)
        /*0020*/ 	.word	0x0000000a


	//----- nvinfo : EIATTR_FRAME_SIZE
	.align		4
.L_5:
        /*0024*/ 	.byte	0x04, 0x11
        /*0026*/ 	.short	(.L_7 - .L_6)
	.align		4
.L_6:
        /*0028*/ 	.word	index@(_Z10addInPlaceiPxS_)
        /*002c*/ 	.word	0x00000000


	//----- nvinfo : EIATTR_REGCOUNT
	.align		4
.L_7:
        /*0030*/ 	.byte	0x04, 0x2f
        /*0032*/ 	.short	(.L_9 - .L_8)
	.align		4
.L_8:
        /*0034*/ 	.word	index@(_Z16initMem64_kerneliPx)
        /*0038*/ 	.word	0x00000008


	//----- nvinfo : EIATTR_FRAME_SIZE
	.align		4
.L_9:
        /*003c*/ 	.byte	0x04, 0x11
        /*003e*/ 	.short	(.L_11 - .L_10)
	.align		4
.L_10:
        /*0040*/ 	.word	index@(_Z16initMem64_kerneliPx)
        /*0044*/ 	.word	0x00000000


	//----- nvinfo : EIATTR_REGCOUNT
	.align		4
.L_11:
        /*0048*/ 	.byte	0x04, 0x2f
        /*004a*/ 	.short	(.L_13 - .L_12)
	.align		4
.L_12:
        /*004c*/ 	.word	index@(_Z20parseAdd_kernel1byteiPcPx)
        /*0050*/ 	.word	0x0000000a


	//----- nvinfo : EIATTR_FRAME_SIZE
	.align		4
.L_13:
        /*0054*/ 	.byte	0x04, 0x11
        /*0056*/ 	.short	(.L_15 - .L_14)
	.align		4
.L_14:
        /*0058*/ 	.word	index@(_Z20parseAdd_kernel1byteiPcPx)
        /*005c*/ 	.word	0x00000000


	//----- nvinfo : EIATTR_REGCOUNT
	.align		4
.L_15:
        /*0060*/ 	.byte	0x04, 0x2f
        /*0062*/ 	.short	(.L_17 - .L_16)
	.align		4
.L_16:
        /*0064*/ 	.word	index@(_Z20parseAdd_kernel2byteiPcPxb)
        /*0068*/ 	.word	0x0000000c


	//----- nvinfo : EIATTR_FRAME_SIZE
	.align		4
.L_17:
        /*006c*/ 	.byte	0x04, 0x11
        /*006e*/ 	.short	(.L_19 - .L_18)
	.align		4
.L_18:
        /*0070*/ 	.word	index@(_Z20parseAdd_kernel2byteiPcPxb)
        /*0074*/ 	.word	0x00000000


	//----- nvinfo : EIATTR_MIN_STACK_SIZE
	.align		4
.L_19:
        /*0078*/ 	.byte	0x04, 0x12
        /*007a*/ 	.short	(.L_21 - .L_20)
	.align		4
.L_20:
        /*007c*/ 	.word	index@(_Z20parseAdd_kernel2byteiPcPxb)
        /*0080*/ 	.word	0x00000000


	//----- nvinfo : EIATTR_MIN_STACK_SIZE
	.align		4
.L_21:
        /*0084*/ 	.byte	0x04, 0x12
        /*0086*/ 	.short	(.L_23 - .L_22)
	.align		4
.L_22:
        /*0088*/ 	.word	index@(_Z20parseAdd_kernel1byteiPcPx)
        /*008c*/ 	.word	0x00000000


	//----- nvinfo : EIATTR_MIN_STACK_SIZE
	.align		4
.L_23:
        /*0090*/ 	.byte	0x04, 0x12
        /*0092*/ 	.short	(.L_25 - .L_24)
	.align		4
.L_24:
        /*0094*/ 	.word	index@(_Z16initMem64_kerneliPx)
        /*0098*/ 	.word	0x00000000


	//----- nvinfo : EIATTR_MIN_STACK_SIZE
	.align		4
.L_25:
        /*009c*/ 	.byte	0x04, 0x12
        /*009e*/ 	.short	(.L_27 - .L_26)
	.align		4
.L_26:
        /*00a0*/ 	.word	index@(_Z10addInPlaceiPxS_)
        /*00a4*/ 	.word	0x00000000


	//----- nvinfo : EIATTR_MIN_STACK_SIZE
	.align		4
.L_27:
        /*00a8*/ 	.byte	0x04, 0x12
        /*00aa*/ 	.short	(.L_29 - .L_28)
	.align		4
.L_28:
        /*00ac*/ 	.word	index@(vector_add)
        /*00b0*/ 	.word	0x00000000
.L_29:


//--------------------- .nv.compat                --------------------------
	.section	.nv.compat,"",@"SHT_CUDA_COMPAT_INFO"
	.align	4
        /*0000*/ 	.byte	0x02, 0x09, 0x00, 0x00, 0x02, 0x02, 0x01, 0x00, 0x02, 0x05, 0x05, 0x00, 0x03, 0x07, 0x01, 0x01
        /*0010*/ 	.byte	0x02, 0x03, 0x00, 0x00, 0x02, 0x06, 0x01, 0x00, 0x04, 0x0b, 0x08, 0x00, 0x09, 0x00, 0x00, 0x00
        /*0020*/ 	.byte	0x00, 0x00, 0x00, 0x00


//--------------------- .nv.info._Z20parseAdd_kernel2byteiPcPxb --------------------------
	.section	.nv.info._Z20parseAdd_kernel2byteiPcPxb,"",@"SHT_CUDA_INFO"
	.sectionflags	@""
	.align	4


	//----- nvinfo : EIATTR_CUDA_API_VERSION
	.align		4
        /*0000*/ 	.byte	0x04, 0x37
        /*0002*/ 	.short	(.L_31 - .L_30)
.L_30:
        /*0004*/ 	.word	0x00000082


	//----- nvinfo : EIATTR_KPARAM_INFO
	.align		4
.L_31:
        /*0008*/ 	.byte	0x04, 0x17
        /*000a*/ 	.short	(.L_33 - .L_32)
.L_32:
        /*000c*/ 	.word	0x00000000
        /*0010*/ 	.short	0x0003
        /*0012*/ 	.short	0x0018
        /*0014*/ 	.byte	0x00, 0xf0, 0x05, 0x00


	//----- nvinfo : EIATTR_KPARAM_INFO
	.align		4
.L_33:
        /*0018*/ 	.byte	0x04, 0x17
        /*001a*/ 	.short	(.L_35 - .L_34)
.L_34:
        /*001c*/ 	.word	0x00000000
        /*0020*/ 	.short	0x0002
        /*0022*/ 	.short	0x0010
        /*0024*/ 	.byte	0x00, 0xf5, 0x21, 0x00


	//----- nvinfo : EIATTR_KPARAM_INFO
	.align		4
.L_35:
        /*0028*/ 	.byte	0x04, 0x17
        /*002a*/ 	.short	(.L_37 - .L_36)
.L_36:
        /*002c*/ 	.word	0x00000000
        /*0030*/ 	.short	0x0001
        /*0032*/ 	.short	0x0008
        /*0034*/ 	.byte	0x00, 0xf5, 0x21, 0x00


	//----- nvinfo : EIATTR_KPARAM_INFO
	.align		4
.L_37:
        /*0038*/ 	.byte	0x04, 0x17
        /*003a*/ 	.short	(.L_39 - .L_38)
.L_38:
        /*003c*/ 	.word	0x00000000
        /*0040*/ 	.short	0x0000
        /*0042*/ 	.short	0x0000
        /*0044*/ 	.byte	0x00, 0xf0, 0x11, 0x00


	//----- nvinfo : EIATTR_SPARSE_MMA_MASK
	.align		4
.L_39:
        /*0048*/ 	.byte	0x03, 0x50
        /*004a*/ 	.short	0x0000


	//----- nvinfo : EIATTR_MAXREG_COUNT
	.align		4
        /*004c*/ 	.byte	0x03, 0x1b
        /*004e*/ 	.short	0x00ff


	//----- nvinfo : EIATTR_MERCURY_ISA_VERSION
	.align		4
        /*0050*/ 	.byte	0x03, 0x5f
        /*0052*/ 	.short	0x0101


	//----- nvinfo : EIATTR_VRC_CTA_INIT_COUNT
	.align		4
        /*0054*/ 	.byte	0x02, 0x4a
	.zero		1
	.zero		1


	//----- nvinfo : EIATTR_EXIT_INSTR_OFFSETS
	.align		4
        /*0058*/ 	.byte	0x04, 0x1c
        /*005a*/ 	.short	(.L_41 - .L_40)


	//   ....[0]....
.L_40:
        /*005c*/ 	.word	0x00000070


	//   ....[1]....
        /*0060*/ 	.word	0x000001c0


	//   ....[2]....
        /*0064*/ 	.word	0x000002c0


	//----- nvinfo : EIATTR_CBANK_PARAM_SIZE
	.align		4
.L_41:
        /*0068*/ 	.byte	0x03, 0x19
        /*006a*/ 	.short	0x0019


	//----- nvinfo : EIATTR_PARAM_CBANK
	.align		4
        /*006c*/ 	.byte	0x04, 0x0a
        /*006e*/ 	.short	(.L_43 - .L_42)
	.align		4
.L_42:
        /*0070*/ 	.word	index@(.nv.constant0._Z20parseAdd_kernel2byteiPcPxb)
        /*0074*/ 	.short	0x0380
        /*0076*/ 	.short	0x0019


	//----- nvinfo : EIATTR_SW_WAR
	.align		4
.L_43:
        /*0078*/ 	.byte	0x04, 0x36
        /*007a*/ 	.short	(.L_45 - .L_44)
.L_44:
        /*007c*/ 	.word	0x00000008
.L_45:


//--------------------- .nv.info._Z20parseAdd_kernel1byteiPcPx --------------------------
	.section	.nv.info._Z20parseAdd_kernel1byteiPcPx,"",@"SHT_CUDA_INFO"
	.sectionflags	@""
	.align	4


	//----- nvinfo : EIATTR_CUDA_API_VERSION
	.align		4
        /*0000*/ 	.byte	0x04, 0x37
        /*0002*/ 	.short	(.L_47 - .L_46)
.L_46:
        /*0004*/ 	.word	0x00000082


	//----- nvinfo : EIATTR_KPARAM_INFO
	.align		4
.L_47:
        /*0008*/ 	.byte	0x04, 0x17
        /*000a*/ 	.short	(.L_49 - .L_48)
.L_48:
        /*000c*/ 	.word	0x00000000
        /*0010*/ 	.short	0x0002
        /*0012*/ 	.short	0x0010
        /*0014*/ 	.byte	0x00, 0xf5, 0x21, 0x00


	//----- nvinfo : EIATTR_KPARAM_INFO
	.align		4
.L_49:
        /*0018*/ 	.byte	0x04, 0x17
        /*001a*/ 	.short	(.L_51 - .L_50)
.L_50:
        /*001c*/ 	.word	0x00000000
        /*0020*/ 	.short	0x0001
        /*0022*/ 	.short	0x0008
        /*0024*/ 	.byte	0x00, 0xf5, 0x21, 0x00


	//----- nvinfo : EIATTR_KPARAM_INFO
	.align		4
.L_51:
        /*0028*/ 	.byte	0x04, 0x17
        /*002a*/ 	.short	(.L_53 - .L_52)
.L_52:
        /*002c*/ 	.word	0x00000000
        /*0030*/ 	.short	0x0000
        /*0032*/ 	.short	0x0000
        /*0034*/ 	.byte	0x00, 0xf0, 0x11, 0x00


	//----- nvinfo : EIATTR_SPARSE_MMA_MASK
	.align		4
.L_53:
        /*0038*/ 	.byte	0x03, 0x50
        /*003a*/ 	.short	0x0000


	//----- nvinfo : EIATTR_MAXREG_COUNT
	.align		4
        /*003c*/ 	.byte	0x03, 0x1b
        /*003e*/ 	.short	0x00ff


	//----- nvinfo : EIATTR_MERCURY_ISA_VERSION
	.align		4
        /*0040*/ 	.byte	0x03, 0x5f
        /*0042*/ 	.short	0x0101


	//----- nvinfo : EIATTR_VRC_CTA_INIT_COUNT
	.align		4
        /*0044*/ 	.byte	0x02, 0x4a
	.zero		1
	.zero		1


	//----- nvinfo : EIATTR_EXIT_INSTR_OFFSETS
	.align		4
        /*0048*/ 	.byte	0x04, 0x1c
        /*004a*/ 	.short	(.L_55 - .L_54)


	//   ....[0]....
.L_54:
        /*004c*/ 	.word	0x00000070


	//   ....[1]....
        /*0050*/ 	.word	0x00000130


	//----- nvinfo : EIATTR_CBANK_PARAM_SIZE
	.align		4
.L_55:
        /*0054*/ 	.byte	0x03, 0x19
        /*0056*/ 	.short	0x0018


	//----- nvinfo : EIATTR_PARAM_CBANK
	.align		4
        /*0058*/ 	.byte	0x04, 0x0a
        /*005a*/ 	.short	(.L_57 - .L_56)
	.align		4
.L_56:
        /*005c*/ 	.word	index@(.nv.constant0._Z20parseAdd_kernel1byteiPcPx)
        /*0060*/ 	.short	0x0380
        /*0062*/ 	.short	0x0018


	//----- nvinfo : EIATTR_SW_WAR
	.align		4
.L_57:
        /*0064*/ 	.byte	0x04, 0x36
        /*0066*/ 	.short	(.L_59 - .L_58)
.L_58:
        /*0068*/ 	.word	0x00000008
.L_59:


//--------------------- .nv.info._Z16initMem64_kerneliPx --------------------------
	.section	.nv.info._Z16initMem64_kerneliPx,"",@"SHT_CUDA_INFO"
	.sectionflags	@""
	.align	4


	//----- nvinfo : EIATTR_CUDA_API_VERSION
	.align		4
        /*0000*/ 	.byte	0x04, 0x37
        /*0002*/ 	.short	(.L_61 - .L_60)
.L_60:
        /*0004*/ 	.word	0x00000082


	//----- nvinfo : EIATTR_KPARAM_INFO
	.align		4
.L_61:
        /*0008*/ 	.byte	0x04, 0x17
        /*000a*/ 	.short	(.L_63 - .L_62)
.L_62:
        /*000c*/ 	.word	0x00000000
        /*0010*/ 	.short	0x0001
        /*0012*/ 	.short	0x0008
        /*0014*/ 	.byte	0x00, 0xf5, 0x21, 0x00


	//----- nvinfo : EIATTR_KPARAM_INFO
	.align		4
.L_63:
        /*0018*/ 	.byte	0x04, 0x17
        /*001a*/ 	.short	(.L_65 - .L_64)
.L_64:
        /*001c*/ 	.word	0x00000000
        /*0020*/ 	.short	0x0000
        /*0022*/ 	.short	0x0000
        /*0024*/ 	.byte	0x00, 0xf0, 0x11, 0x00


	//----- nvinfo : EIATTR_SPARSE_MMA_MASK
	.align		4
.L_65:
        /*0028*/ 	.byte	0x03, 0x50
        /*002a*/ 	.short	0x0000


	//----- nvinfo : EIATTR_MAXREG_COUNT
	.align		4
        /*002c*/ 	.byte	0x03, 0x1b
        /*002e*/ 	.short	0x00ff


	//----- nvinfo : EIATTR_MERCURY_ISA_VERSION
	.align		4
        /*0030*/ 	.byte	0x03, 0x5f
        /*0032*/ 	.short	0x0101


	//----- nvinfo : EIATTR_VRC_CTA_INIT_COUNT
	.align		4
        /*0034*/ 	.byte	0x02, 0x4a
	.zero		1
	.zero		1


	//----- nvinfo : EIATTR_EXIT_INSTR_OFFSETS
	.align		4
        /*0038*/ 	.byte	0x04, 0x1c
        /*003a*/ 	.short	(.L_67 - .L_66)


	//   ....[0]....
.L_66:
        /*003c*/ 	.word	0x00000070


	//   ....[1]....
        /*0040*/ 	.word	0x000000c0


	//----- nvinfo : EIATTR_CBANK_PARAM_SIZE
	.align		4
.L_67:
        /*0044*/ 	.byte	0x03, 0x19
        /*0046*/ 	.short	0x0010


	//----- nvinfo : EIATTR_PARAM_CBANK
	.align		4
        /*0048*/ 	.byte	0x04, 0x0a
        /*004a*/ 	.short	(.L_69 - .L_68)
	.align		4
.L_68:
        /*004c*/ 	.word	index@(.nv.constant0._Z16initMem64_kerneliPx)
        /*0050*/ 	.short	0x0380
        /*0052*/ 	.short	0x0010


	//----- nvinfo : EIATTR_SW_WAR
	.align		4
.L_69:
        /*0054*/ 	.byte	0x04, 0x36
        /*0056*/ 	.short	(.L_71 - .L_70)
.L_70:
        /*0058*/ 	.word	0x00000008
.L_71:


//--------------------- .nv.info._Z10addInPlaceiPxS_ --------------------------
	.section	.nv.info._Z10addInPlaceiPxS_,"",@"SHT_CUDA_INFO"
	.sectionflags	@""
	.align	4


	//----- nvinfo : EIATTR_CUDA_API_VERSION
	.align		4
        /*0000*/ 	.byte	0x04, 0x37
        /*0002*/ 	.short	(.L_73 - .L_72)
.L_72:
        /*0004*/ 	.word	0x00000082


	//----- nvinfo : EIATTR_KPARAM_INFO
	.align		4
.L_73:
        /*0008*/ 	.byte	0x04, 0x17
        /*000a*/ 	.short	(.L_75 - .L_74)
.L_74:
        /*000c*/ 	.word	0x00000000
        /*0010*/ 	.short	0x0002
        /*0012*/ 	.short	0x0010
        /*0014*/ 	.byte	0x00, 0xf5, 0x21, 0x00


	//----- nvinfo : EIATTR_KPARAM_INFO
	.align		4
.L_75:
        /*0018*/ 	.byte	0x04, 0x17
        /*001a*/ 	.short	(.L_77 - .L_76)
.L_76:
        /*001c*/ 	.word	0x00000000
        /*0020*/ 	.short	0x0001
        /*0022*/ 	.short	0x0008
        /*0024*/ 	.byte	0x00, 0xf5, 0x21, 0x00


	//----- nvinfo : EIATTR_KPARAM_INFO
	.align		4
.L_77:
        /*0028*/ 	.byte	0x04, 0x17
        /*002a*/ 	.short	(.L_79 - .L_78)
.L_78:
        /*002c*/ 	.word	0x00000000
        /*0030*/ 	.short	0x0000
        /*0032*/ 	.short	0x0000
        /*0034*/ 	.byte	0x00, 0xf0, 0x11, 0x00


	//----- nvinfo : EIATTR_SPARSE_MMA_MASK
	.align		4
.L_79:
        /*0038*/ 	.byte	0x03, 0x50
        /*003a*/ 	.short	0x0000


	//----- nvinfo : EIATTR_MAXREG_COUNT
	.align		4
        /*003c*/ 	.byte	0x03, 0x1b
        /*003e*/ 	.short	0x00ff


	//----- nvinfo : EIATTR_MERCURY_ISA_VERSION
	.align		4
        /*0040*/ 	.byte	0x03, 0x5f
        /*0042*/ 	.short	0x0101


	//----- nvinfo : EIATTR_VRC_CTA_INIT_COUNT
	.align		4
        /*0044*/ 	.byte	0x02, 0x4a
	.zero		1
	.zero		1


	//----- nvinfo : EIATTR_EXIT_INSTR_OFFSETS
	.align		4
        /*0048*/ 	.byte	0x04, 0x1c
        /*004a*/ 	.short	(.L_81 - .L_80)


	//   ....[0]....
.L_80:
        /*004c*/ 	.word	0x00000070


	//   ....[1]....
        /*0050*/ 	.word	0x00000120


	//----- nvinfo : EIATTR_CBANK_PARAM_SIZE
	.align		4
.L_81:
        /*0054*/ 	.byte	0x03, 0x19
        /*0056*/ 	.short	0x0018


	//----- nvinfo : EIATTR_PARAM_CBANK
	.align		4
        /*0058*/ 	.byte	0x04, 0x0a
        /*005a*/ 	.short	(.L_83 - .L_82)
	.align		4
.L_82:
        /*005c*/ 	.word	index@(.nv.constant0._Z10addInPlaceiPxS_)
        /*0060*/ 	.short	0x0380
        /*0062*/ 	.short	0x0018


	//----- nvinfo : EIATTR_SW_WAR
	.align		4
.L_83:
        /*0064*/ 	.byte	0x04, 0x36
        /*0066*/ 	.short	(.L_85 - .L_84)
.L_84:
        /*0068*/ 	.word	0x00000008
.L_85:


//--------------------- .nv.info.vector_add       --------------------------
	.section	.nv.info.vector_add,"",@"SHT_CUDA_INFO"
	.sectionflags	@""
	.align	4


	//----- nvinfo : EIATTR_CUDA_API_VERSION
	.align		4
        /*0000*/ 	.byte	0x04, 0x37
        /*0002*/ 	.short	(.L_87 - .L_86)
.L_86:
        /*0004*/ 	.word	0x00000082


	//----- nvinfo : EIATTR_KPARAM_INFO
	.align		4
.L_87:
        /*0008*/ 	.byte	0x04, 0x17
        /*000a*/ 	.short	(.L_89 - .L_88)
.L_88:
        /*000c*/ 	.word	0x00000000
        /*0010*/ 	.short	0x0003
        /*0012*/ 	.short	0x0018
        /*0014*/ 	.byte	0x00, 0xf5, 0x21, 0x00


	//----- nvinfo : EIATTR_KPARAM_INFO
	.align		4
.L_89:
        /*0018*/ 	.byte	0x04, 0x17
        /*001a*/ 	.short	(.L_91 - .L_90)
.L_90:
        /*001c*/ 	.word	0x00000000
        /*0020*/ 	.short	0x0002
        /*0022*/ 	.short	0x0010
        /*0024*/ 	.byte	0x00, 0xf5, 0x21, 0x00


	//----- nvinfo : EIATTR_KPARAM_INFO
	.align		4
.L_91:
        /*0028*/ 	.byte	0x04, 0x17
        /*002a*/ 	.short	(.L_93 - .L_92)
.L_92:
        /*002c*/ 	.word	0x00000000
        /*0030*/ 	.short	0x0001
        /*0032*/ 	.short	0x0008
        /*0034*/ 	.byte	0x00, 0xf5, 0x21, 0x00


	//----- nvinfo : EIATTR_KPARAM_INFO
	.align		4
.L_93:
        /*0038*/ 	.byte	0x04, 0x17
        /*003a*/ 	.short	(.L_95 - .L_94)
.L_94:
        /*003c*/ 	.word	0x00000000
        /*0040*/ 	.short	0x0000
        /*0042*/ 	.short	0x0000
        /*0044*/ 	.byte	0x00, 0xf0, 0x11, 0x00


	//----- nvinfo : EIATTR_SPARSE_MMA_MASK
	.align		4
.L_95:
        /*0048*/ 	.byte	0x03, 0x50
        /*004a*/ 	.short	0x0000


	//----- nvinfo : EIATTR_MAXREG_COUNT
	.align		4
        /*004c*/ 	.byte	0x03, 0x1b
        /*004e*/ 	.short	0x00ff


	//----- nvinfo : EIATTR_MERCURY_ISA_VERSION
	.align		4
        /*0050*/ 	.byte	0x03, 0x5f
        /*0052*/ 	.short	0x0101


	//----- nvinfo : EIATTR_VRC_CTA_INIT_COUNT
	.align		4
        /*0054*/ 	.byte	0x02, 0x4a
	.zero		1
	.zero		1


	//----- nvinfo : EIATTR_EXIT_INSTR_OFFSETS
	.align		4
        /*0058*/ 	.byte	0x04, 0x1c
        /*005a*/ 	.short	(.L_97 - .L_96)


	//   ....[0]....
.L_96:
        /*005c*/ 	.word	0x00000070


	//   ....[1]....
        /*0060*/ 	.word	0x00000140


	//----- nvinfo : EIATTR_CBANK_PARAM_SIZE
	.align		4
.L_97:
        /*0064*/ 	.byte	0x03, 0x19
        /*0066*/ 	.short	0x0020


	//----- nvinfo : EIATTR_PARAM_CBANK
	.align		4
        /*0068*/ 	.byte	0x04, 0x0a
        /*006a*/ 	.short	(.L_99 - .L_98)
	.align		4
.L_98:
        /*006c*/ 	.word	index@(.nv.constant0.vector_add)
        /*0070*/ 	.short	0x0380
        /*0072*/ 	.short	0x0020


	//----- nvinfo : EIATTR_SW_WAR
	.align		4
.L_99:
        /*0074*/ 	.byte	0x04, 0x36
        /*0076*/ 	.short	(.L_101 - .L_100)
.L_100:
        /*0078*/ 	.word	0x00000008
.L_101:


//--------------------- .nv.callgraph             --------------------------
	.section	.nv.callgraph,"",@"SHT_CUDA_CALLGRAPH"
	.align	4
	.sectionentsize	8
	.align		4
        /*0000*/ 	.word	0x00000000
	.align		4
        /*0004*/ 	.word	0xffffffff
	.align		4
        /*0008*/ 	.word	0x00000000
	.align		4
        /*000c*/ 	.word	0xfffffffe
	.align		4
        /*0010*/ 	.word	0x00000000
	.align		4
        /*0014*/ 	.word	0xfffffffd
	.align		4
        /*0018*/ 	.word	0x00000000
	.align		4
        /*001c*/ 	.word	0xfffffffc


//--------------------- .text._Z20parseAdd_kernel2byteiPcPxb --------------------------
	.section	.text._Z20parseAdd_kernel2byteiPcPxb,"ax",@progbits
	.align	128
        .global         _Z20parseAdd_kernel2byteiPcPxb
        .type           _Z20parseAdd_kernel2byteiPcPxb,@function
        .size           _Z20parseAdd_kernel2byteiPcPxb,(.L_x_6 - _Z20parseAdd_kernel2byteiPcPxb)
        .other          _Z20parseAdd_kernel2byteiPcPxb,@"STO_CUDA_ENTRY STV_DEFAULT"
_Z20parseAdd_kernel2byteiPcPxb:
.text._Z20parseAdd_kernel2byteiPcPxb:
[----:B------:R-:W-:Y:S01]  /*0000*/  LDC R1, c[0x0][0x37c] ;  /* 0x0000df00ff017b82 */ /* 0x000fe20000000800 */
[----:B------:R-:W0:Y:S07]  /*0010*/  S2R R0, SR_TID.X ;  /* 0x0000000000007919 */ /* 0x000e2e0000002100 */
[----:B------:R-:W0:Y:S01]  /*0020*/  S2UR UR4, SR_CTAID.X ;  /* 0x00000000000479c3 */ /* 0x000e220000002500 */
[----:B------:R-:W1:Y:S07]  /*0030*/  LDCU UR5, c[0x0][0x380] ;  /* 0x00007000ff0577ac */ /* 0x000e6e0008000800 */
[----:B------:R-:W0:Y:S02]  /*0040*/  LDC R7, c[0x0][0x360] ;  /* 0x0000d800ff077b82 */ /* 0x000e240000000800 */
[----:B0-----:R-:W-:-:S05]  /*0050*/  IMAD R7, R7, UR4, R0 ;  /* 0x0000000407077c24 */ /* 0x001fca000f8e0200 */
[----:B-1----:R-:W-:-:S13]  /*0060*/  ISETP.GE.AND P0, PT, R7, UR5, PT ;  /* 0x0000000507007c0c */ /* 0x002fda000bf06270 */
[----:B------:R-:W-:Y:S05]  /*0070*/  @P0 EXIT ;  /* 0x000000000000094d */ /* 0x000fea0003800000 */
[----:B------:R-:W0:Y:S02]  /*0080*/  LDCU.U8 UR4, c[0x0][0x398] ;  /* 0x00007300ff0477ac */ /* 0x000e240008000000 */
[----:B0-----:R-:W-:-:S04]  /*0090*/  UPRMT UR4, UR4, 0x8880, URZ ;  /* 0x0000888004047896 */ /* 0x001fc800080000ff */
[----:B------:R-:W-:-:S07]  /*00a0*/  UISETP.NE.AND UP0, UPT, UR4, URZ, UPT ;  /* 0x000000ff0400728c */ /* 0x000fce000bf05270 */
[----:B------:R-:W0:Y:S02]  /*00b0*/  LDCU.64 UR4, c[0x0][0x358] ;  /* 0x00006b00ff0477ac */ /* 0x000e240008000a00 */
[----:B------:R-:W-:Y:S05]  /*00c0*/  BRA.U !UP0, `(.L_x_0) ;  /* 0x0000000108407547 */ /* 0x000fea000b800000 */
[----:B------:R-:W1:Y:S01]  /*00d0*/  LDCU.64 UR6, c[0x0][0x388] ;  /* 0x00007100ff0677ac */ /* 0x000e620008000a00 */
[----:B------:R-:W2:Y:S01]  /*00e0*/  LDC.64 R4, c[0x0][0x390] ;  /* 0x0000e400ff047b82 */ /* 0x000ea20000000a00 */
[----:B------:R-:W-:-:S05]  /*00f0*/  IMAD.SHL.U32 R0, R7, 0x2, RZ ;  /* 0x0000000207007824 */ /* 0x000fca00078e00ff */
[----:B-1----:R-:W-:-:S04]  /*0100*/  IADD3 R2, P0, PT, R0, UR6, RZ ;  /* 0x0000000600027c10 */ /* 0x002fc8000ff1e0ff */
[----:B------:R-:W-:-:S05]  /*0110*/  LEA.HI.X.SX32 R3, R0, UR7, 0x1, P0 ;  /* 0x0000000700037c11 */ /* 0x000fca00080f0eff */
[----:B0-----:R-:W3:Y:S04]  /*0120*/  LDG.E.U8 R0, desc[UR4][R2.64+0x1] ;  /* 0x0000010402007981 */ /* 0x001ee8000c1e1100 */
[----:B------:R-:W4:Y:S01]  /*0130*/  LDG.E.U8 R8, desc[UR4][R2.64] ;  /* 0x0000000402087981 */ /* 0x000f22000c1e1100 */
[----:B--2---:R-:W-:-:S05]  /*0140*/  IMAD.WIDE R4, R7, 0x8, R4 ;  /* 0x0000000807047825 */ /* 0x004fca00078e0204 */
[----:B------:R-:W2:Y:S01]  /*0150*/  LDG.E.64 R6, desc[UR4][R4.64] ;  /* 0x0000000404067981 */ /* 0x000ea2000c1e1b00 */
[----:B---3--:R-:W-:Y:S02]  /*0160*/  IMAD.SHL.U32 R0, R0, 0x1000000, RZ ;  /* 0x0100000000007824 */ /* 0x008fe400078e00ff */
[----:B----4-:R-:W-:-:S05]  /*0170*/  IMAD.U32 R9, R8, 0x10000, RZ ;  /* 0x0001000008097824 */ /* 0x010fca00078e00ff */
[----:B------:R-:W-:-:S04]  /*0180*/  LOP3.LUT R9, R9, R0, RZ, 0xfc, !PT ;  /* 0x0000000009097212 */ /* 0x000fc800078efcff */
[----:B--2---:R-:W-:-:S04]  /*0190*/  LEA.HI.SX32 R6, P0, R9, R6, 0x10 ;  /* 0x0000000609067211 */ /* 0x004fc800078182ff */
[----:B------:R-:W-:-:S05]  /*01a0*/  LEA.HI.X.SX32 R7, R9, R7, 0x1, P0 ;  /* 0x0000000709077211 */ /* 0x000fca00000f0eff */
[----:B------:R-:W-:Y:S01]  /*01b0*/  STG.E.64 desc[UR4][R4.64], R6 ;  /* 0x0000000604007986 */ /* 0x000fe2000c101b04 */
[----:B------:R-:W-:Y:S05]  /*01c0*/  EXIT ;  /* 0x000000000000794d */ /* 0x000fea0003800000 */
.L_x_0:
        /* <DEDUP_REMOVED lines=16> */
.L_x_1:
[----:B------:R-:W-:-:S00]  /*02d0*/  BRA `(.L_x_1) ;  /* 0xfffffffc00fc7947 */ /* 0x000fc0000383ffff */
[----:B------:R-:W-:-:S00]  /*02e0*/  NOP ;  /* 0x0000000000007918 */ /* 0x000fc00000000000 */
        /* <DEDUP_REMOVED lines=9> */
.L_x_6:


//--------------------- .text._Z20parseAdd_kernel1byteiPcPx --------------------------
	.section	.text._Z20parseAdd_kernel1byteiPcPx,"ax",@progbits
	.align	128
        .global         _Z20parseAdd_kernel1byteiPcPx
        .type           _Z20parseAdd_kernel1byteiPcPx,@function
        .size           _Z20parseAdd_kernel1byteiPcPx,(.L_x_7 - _Z20parseAdd_kernel1byteiPcPx)
        .other          _Z20parseAdd_kernel1byteiPcPx,@"STO_CUDA_ENTRY STV_DEFAULT"
_Z20parseAdd_kernel1byteiPcPx:
.text._Z20parseAdd_kernel1byteiPcPx:
        /* <DEDUP_REMOVED lines=8> */
[----:B------:R-:W0:Y:S01]  /*0080*/  LDC.64 R2, c[0x0][0x390] ;  /* 0x0000e400ff027b82 */ /* 0x000e220000000a00 */
[----:B------:R-:W1:Y:S01]  /*0090*/  LDCU.64 UR6, c[0x0][0x388] ;  /* 0x00007100ff0677ac */ /* 0x000e620008000a00 */
[----:B------:R-:W2:Y:S01]  /*00a0*/  LDCU.64 UR4, c[0x0][0x358] ;  /* 0x00006b00ff0477ac */ /* 0x000ea20008000a00 */
[----:B-1----:R-:W-:-:S04]  /*00b0*/  IADD3 R6, P0, PT, R5, UR6, RZ ;  /* 0x0000000605067c10 */ /* 0x002fc8000ff1e0ff */
[C---:B------:R-:W-:Y:S01]  /*00c0*/  LEA.HI.X.SX32 R7, R5.reuse, UR7, 0x1, P0 ;  /* 0x0000000705077c11 */ /* 0x040fe200080f0eff */
[----:B0-----:R-:W-:-:S05]  /*00d0*/  IMAD.WIDE R2, R5, 0x8, R2 ;  /* 0x0000000805027825 */ /* 0x001fca00078e0202 */
[----:B--2---:R-:W2:Y:S04]  /*00e0*/  LDG.E.64 R4, desc[UR4][R2.64] ;  /* 0x0000000402047981 */ /* 0x004ea8000c1e1b00 */
[----:B------:R-:W2:Y:S02]  /*00f0*/  LDG.E.S8 R7, desc[UR4][R6.64] ;  /* 0x0000000406077981 */ /* 0x000ea4000c1e1300 */
[----:B--2---:R-:W-:-:S04]  /*0100*/  IADD3 R4, P0, PT, R7, R4, RZ ;  /* 0x0000000407047210 */ /* 0x004fc80007f1e0ff */
[----:B------:R-:W-:-:S05]  /*0110*/  LEA.HI.X.SX32 R5, R7, R5, 0x1, P0 ;  /* 0x0000000507057211 */ /* 0x000fca00000f0eff */
[----:B------:R-:W-:Y:S01]  /*0120*/  STG.E.64 desc[UR4][R2.64], R4 ;  /* 0x0000000402007986 */ /* 0x000fe2000c101b04 */
[----:B------:R-:W-:Y:S05]  /*0130*/  EXIT ;  /* 0x000000000000794d */ /* 0x000fea0003800000 */
.L_x_2:
        /* <DEDUP_REMOVED lines=12> */
.L_x_7:


//--------------------- .text._Z16initMem64_kerneliPx --------------------------
	.section	.text._Z16initMem64_kerneliPx,"ax",@progbits
	.align	128
        .global         _Z16initMem64_kerneliPx
        .type           _Z16initMem64_kerneliPx,@function
        .size           _Z16initMem64_kerneliPx,(.L_x_8 - _Z16initMem64_kerneliPx)
        .other          _Z16initMem64_kerneliPx,@"STO_CUDA_ENTRY STV_DEFAULT"
_Z16initMem64_kerneliPx:
.text._Z16initMem64_kerneliPx:
        /* <DEDUP_REMOVED lines=10> */
[----:B0-----:R-:W-:-:S05]  /*00a0*/  IMAD.WIDE R2, R5, 0x8, R2 ;  /* 0x0000000805027825 */ /* 0x001fca00078e0202 */
[----:B-1----:R-:W-:Y:S01]  /*00b0*/  STG.E.64 desc[UR4][R2.64], RZ ;  /* 0x000000ff02007986 */ /* 0x002fe2000c101b04 */
[----:B------:R-:W-:Y:S05]  /*00c0*/  EXIT ;  /* 0x000000000000794d */ /* 0x000fea0003800000 */
.L_x_3:
        /* <DEDUP_REMOVED lines=11> */
.L_x_8:


//--------------------- .text._Z10addInPlaceiPxS_ --------------------------
	.section	.text._Z10addInPlaceiPxS_,"ax",@progbits
	.align	128
        .global         _Z10addInPlaceiPxS_
        .type           _Z10addInPlaceiPxS_,@function
        .size           _Z10addInPlaceiPxS_,(.L_x_9 - _Z10addInPlaceiPxS_)
        .other          _Z10addInPlaceiPxS_,@"STO_CUDA_ENTRY STV_DEFAULT"
_Z10addInPlaceiPxS_:
.text._Z10addInPlaceiPxS_:
        /* <DEDUP_REMOVED lines=9> */
[----:B------:R-:W1:Y:S07]  /*0090*/  LDCU.64 UR4, c[0x0][0x358] ;  /* 0x00006b00ff0477ac */ /* 0x000e6e0008000a00 */
[----:B------:R-:W2:Y:S01]  /*00a0*/  LDC.64 R4, c[0x0][0x388] ;  /* 0x0000e200ff047b82 */ /* 0x000ea20000000a00 */
[----:B0-----:R-:W-:-:S06]  /*00b0*/  IMAD.WIDE R2, R7, 0x8, R2 ;  /* 0x0000000807027825 */ /* 0x001fcc00078e0202 */
[----:B-1----:R-:W3:Y:S01]  /*00c0*/  LDG.E.64 R2, desc[UR4][R2.64] ;  /* 0x0000000402027981 */ /* 0x002ee2000c1e1b00 */
[----:B--2---:R-:W-:-:S05]  /*00d0*/  IMAD.WIDE R4, R7, 0x8, R4 ;  /* 0x0000000807047825 */ /* 0x004fca00078e0204 */
[----:B------:R-:W3:Y:S02]  /*00e0*/  LDG.E.64 R6, desc[UR4][R4.64] ;  /* 0x0000000404067981 */ /* 0x000ee4000c1e1b00 */
[----:B---3--:R-:W-:-:S04]  /*00f0*/  IADD3 R6, P0, PT, R2, R6, RZ ;  /* 0x0000000602067210 */ /* 0x008fc80007f1e0ff */
[----:B------:R-:W-:-:S05]  /*0100*/  IADD3.X R7, PT, PT, R3, R7, RZ, P0, !PT ;  /* 0x0000000703077210 */ /* 0x000fca00007fe4ff */
[----:B------:R-:W-:Y:S01]  /*0110*/  STG.E.64 desc[UR4][R4.64], R6 ;  /* 0x0000000604007986 */ /* 0x000fe2000c101b04 */
[----:B------:R-:W-:Y:S05]  /*0120*/  EXIT ;  /* 0x000000000000794d */ /* 0x000fea0003800000 */
.L_x_4:
        /* <DEDUP_REMOVED lines=13> */
.L_x_9:


//--------------------- .text.vector_add          --------------------------
	.section	.text.vector_add,"ax",@progbits
	.align	128
        .global         vector_add
        .type           vector_add,@function
        .size           vector_add,(.L_x_10 - vector_add)
        .other          vector_add,@"STO_CUDA_ENTRY STV_DEFAULT"
vector_add:
.text.vector_add:
        /* <DEDUP_REMOVED lines=10> */
[----:B------:R-:W2:Y:S08]  /*00a0*/  LDC.64 R4, c[0x0][0x390] ;  /* 0x0000e400ff047b82 */ /* 0x000eb00000000a00 */
[----:B------:R-:W3:Y:S01]  /*00b0*/  LDC.64 R6, c[0x0][0x398] ;  /* 0x0000e600ff067b82 */ /* 0x000ee20000000a00 */
[----:B0-----:R-:W-:-:S06]  /*00c0*/  IMAD.WIDE R2, R11, 0x8, R2 ;  /* 0x000000080b027825 */ /* 0x001fcc00078e0202 */
[----:B-1----:R-:W4:Y:S01]  /*00d0*/  LDG.E.64 R2, desc[UR4][R2.64] ;  /* 0x0000000402027981 */ /* 0x002f22000c1e1b00 */
[----:B--2---:R-:W-:-:S06]  /*00e0*/  IMAD.WIDE R4, R11, 0x8, R4 ;  /* 0x000000080b047825 */ /* 0x004fcc00078e0204 */
[----:B------:R-:W4:Y:S01]  /*00f0*/  LDG.E.64 R4, desc[UR4][R4.64] ;  /* 0x0000000404047981 */ /* 0x000f22000c1e1b00 */
[----:B---3--:R-:W-:Y:S01]  /*0100*/  IMAD.WIDE R6, R11, 0x8, R6 ;  /* 0x000000080b067825 */ /* 0x008fe200078e0206 */
[----:B----4-:R-:W-:-:S04]  /*0110*/  IADD3 R8, P0, PT, R2, R4, RZ ;  /* 0x0000000402087210 */ /* 0x010fc80007f1e0ff */
[----:B------:R-:W-:-:S05]  /*0120*/  IADD3.X R9, PT, PT, R3, R5, RZ, P0, !PT ;  /* 0x0000000503097210 */ /* 0x000fca00007fe4ff */
[----:B------:R-:W-:Y:S01]  /*0130*/  STG.E.64 desc[UR4][R6.64], R8 ;  /* 0x0000000806007986 */ /* 0x000fe2000c101b04 */
[----:B------:R-:W-:Y:S05]  /*0140*/  EXIT ;  /* 0x000000000000794d */ /* 0x000fea0003800000 */
.L_x_5:
        /* <DEDUP_REMOVED lines=11> */
.L_x_10:


//--------------------- .nv.shared.reserved.0     --------------------------
	.section	.nv.shared.reserved.0,"aw",@nobits
	.weak		__nv_reservedSMEM_offset_0_alias
	.size		__nv_reservedSMEM_offset_0_alias, 0, 64
	.other		__nv_reservedSMEM_offset_0_alias,@"STO_CUDA_RESERVED_SHARED STV_DEFAULT"
__nv_reservedSMEM_offset_0_alias:
	.zero		0
	.zero		64


//--------------------- .nv.constant0._Z20parseAdd_kernel2byteiPcPxb --------------------------
	.section	.nv.constant0._Z20parseAdd_kernel2byteiPcPxb,"a",@progbits
	.sectionflags	@""
	.align	4
.nv.constant0._Z20parseAdd_kernel2byteiPcPxb:
	.zero		921


//--------------------- .nv.constant0._Z20parseAdd_kernel1byteiPcPx --------------------------
	.section	.nv.constant0._Z20parseAdd_kernel1byteiPcPx,"a",@progbits
	.sectionflags	@""
	.align	4
.nv.constant0._Z20parseAdd_kernel1byteiPcPx:
	.zero		920


//--------------------- .nv.constant0._Z16initMem64_kerneliPx --------------------------
	.section	.nv.constant0._Z16initMem64_kerneliPx,"a",@progbits
	.sectionflags	@""
	.align	4
.nv.constant0._Z16initMem64_kerneliPx:
	.zero		912


//--------------------- .nv.constant0._Z10addInPlaceiPxS_ --------------------------
	.section	.nv.constant0._Z10addInPlaceiPxS_,"a",@progbits
	.sectionflags	@""
	.align	4
.nv.constant0._Z10addInPlaceiPxS_:
	.zero		920


//--------------------- .nv.constant0.vector_add  --------------------------
	.section	.nv.constant0.vector_add,"a",@progbits
	.sectionflags	@""
	.align	4
.nv.constant0.vector_add:
	.zero		928


//--------------------- SYMBOLS --------------------------

	.type		.nv.reservedSmem.offset0,@object
	.size		.nv.reservedSmem.offset0,0x4
